	.headerflags	@"EF_CUDA_TEXMODE_UNIFIED EF_CUDA_64BIT_ADDRESS EF_CUDA_ACCELERATORS EF_CUDA_SM90 EF_CUDA_VIRTUAL_SM(EF_CUDA_SM90)"
	.elftype	@"ET_EXEC"


//--------------------- .nv.info                  --------------------------
	.section	.nv.info,"",@"SHT_CUDA_INFO"
	.align	4


	//----- nvinfo : EIATTR_REGCOUNT
	.align		4
        /*0000*/ 	.byte	0x04, 0x2f
        /*0002*/ 	.short	(.L_3 - .L_2)
	.align		4
.L_2:
        /*0004*/ 	.word	index@(triton_poi_fused__native_batch_norm_legit_no_training_convolution_hardtanh_17)
        /*0008*/ 	.word	0x00000016


	//----- nvinfo : EIATTR_MIN_STACK_SIZE
	.align		4
.L_3:
        /*000c*/ 	.byte	0x04, 0x12
        /*000e*/ 	.short	(.L_5 - .L_4)
	.align		4
.L_4:
        /*0010*/ 	.word	index@(triton_poi_fused__native_batch_norm_legit_no_training_convolution_hardtanh_17)
        /*0014*/ 	.word	0x00000000


	//----- nvinfo : EIATTR_FRAME_SIZE
	.align		4
.L_5:
        /*0018*/ 	.byte	0x04, 0x11
        /*001a*/ 	.short	(.L_7 - .L_6)
	.align		4
.L_6:
        /*001c*/ 	.word	index@(triton_poi_fused__native_batch_norm_legit_no_training_convolution_hardtanh_17)
        /*0020*/ 	.word	0x00000000


	//----- nvinfo : EIATTR_MIN_STACK_SIZE
	.align		4
.L_7:
        /*0024*/ 	.byte	0x04, 0x12
        /*0026*/ 	.short	(.L_9 - .L_8)
	.align		4
.L_8:
        /*0028*/ 	.word	index@(triton_poi_fused__native_batch_norm_legit_no_training_convolution_hardtanh_17)
        /*002c*/ 	.word	0x00000000
.L_9:


//--------------------- .nv.info.triton_poi_fused__native_batch_norm_legit_no_training_convolution_hardtanh_17 --------------------------
	.section	.nv.info.triton_poi_fused__native_batch_norm_legit_no_training_convolution_hardtanh_17,"",@"SHT_CUDA_INFO"
	.sectionflags	@""
	.align	4


	//----- nvinfo : EIATTR_CUDA_API_VERSION
	.align		4
        /*0000*/ 	.byte	0x04, 0x37
        /*0002*/ 	.short	(.L_11 - .L_10)
.L_10:
        /*0004*/ 	.word	0x0000007c


	//----- nvinfo : EIATTR_KPARAM_INFO
	.align		4
.L_11:
        /*0008*/ 	.byte	0x04, 0x17
        /*000a*/ 	.short	(.L_13 - .L_12)
.L_12:
        /*000c*/ 	.word	0x00000000
        /*0010*/ 	.short	0x0007
        /*0012*/ 	.short	0x0038
        /*0014*/ 	.byte	0x00, 0xf0, 0x11, 0x00


	//----- nvinfo : EIATTR_KPARAM_INFO
	.align		4
.L_13:
        /*0018*/ 	.byte	0x04, 0x17
        /*001a*/ 	.short	(.L_15 - .L_14)
.L_14:
        /*001c*/ 	.word	0x00000000
        /*0020*/ 	.short	0x0006
        /*0022*/ 	.short	0x0030
        /*0024*/ 	.byte	0x00, 0xf4, 0x21, 0x00


	//----- nvinfo : EIATTR_KPARAM_INFO
	.align		4
.L_15:
        /*0028*/ 	.byte	0x04, 0x17
        /*002a*/ 	.short	(.L_17 - .L_16)
.L_16:
        /*002c*/ 	.word	0x00000000
        /*0030*/ 	.short	0x0005
        /*0032*/ 	.short	0x0028
        /*0034*/ 	.byte	0x00, 0xf4, 0x21, 0x00


	//----- nvinfo : EIATTR_KPARAM_INFO
	.align		4
.L_17:
        /*0038*/ 	.byte	0x04, 0x17
        /*003a*/ 	.short	(.L_19 - .L_18)
.L_18:
        /*003c*/ 	.word	0x00000000
        /*0040*/ 	.short	0x0004
        /*0042*/ 	.short	0x0020
        /*0044*/ 	.byte	0x00, 0xf4, 0x21, 0x00


	//----- nvinfo : EIATTR_KPARAM_INFO
	.align		4
.L_19:
        /*0048*/ 	.byte	0x04, 0x17
        /*004a*/ 	.short	(.L_21 - .L_20)
.L_20:
        /*004c*/ 	.word	0x00000000
        /*0050*/ 	.short	0x0003
        /*0052*/ 	.short	0x0018
        /*0054*/ 	.byte	0x00, 0xf4, 0x21, 0x00


	//----- nvinfo : EIATTR_KPARAM_INFO
	.align		4
.L_21:
        /*0058*/ 	.byte	0x04, 0x17
        /*005a*/ 	.short	(.L_23 - .L_22)
.L_22:
        /*005c*/ 	.word	0x00000000
        /*0060*/ 	.short	0x0002
        /*0062*/ 	.short	0x0010
        /*0064*/ 	.byte	0x00, 0xf4, 0x21, 0x00


	//----- nvinfo : EIATTR_KPARAM_INFO
	.align		4
.L_23:
        /*0068*/ 	.byte	0x04, 0x17
        /*006a*/ 	.short	(.L_25 - .L_24)
.L_24:
        /*006c*/ 	.word	0x00000000
        /*0070*/ 	.short	0x0001
        /*0072*/ 	.short	0x0008
        /*0074*/ 	.byte	0x00, 0xf4, 0x21, 0x00


	//----- nvinfo : EIATTR_KPARAM_INFO
	.align		4
.L_25:
        /*0078*/ 	.byte	0x04, 0x17
        /*007a*/ 	.short	(.L_27 - .L_26)
.L_26:
        /*007c*/ 	.word	0x00000000
        /*0080*/ 	.short	0x0000
        /*0082*/ 	.short	0x0000
        /*0084*/ 	.byte	0x00, 0xf4, 0x21, 0x00


	//----- nvinfo : EIATTR_SPARSE_MMA_MASK
	.align		4
.L_27:
        /*0088*/ 	.byte	0x03, 0x50
        /*008a*/ 	.short	0x0000


	//----- nvinfo : EIATTR_MAXREG_COUNT
	.align		4
        /*008c*/ 	.byte	0x03, 0x1b
        /*008e*/ 	.short	0x00ff


	//----- nvinfo : EIATTR_EXIT_INSTR_OFFSETS
	.align		4
        /*0090*/ 	.byte	0x04, 0x1c
        /*0092*/ 	.short	(.L_29 - .L_28)


	//   ....[0]....
.L_28:
        /*0094*/ 	.word	0x00000370


	//   ....[1]....
        /*0098*/ 	.word	0x00000390


	//----- nvinfo : EIATTR_REQNTID
	.align		4
.L_29:
        /*009c*/ 	.byte	0x04, 0x10
        /*009e*/ 	.short	(.L_31 - .L_30)
.L_30:
        /*00a0*/ 	.word	0x00000080
        /*00a4*/ 	.word	0x00000001
        /*00a8*/ 	.word	0x00000001


	//----- nvinfo : EIATTR_CBANK_PARAM_SIZE
	.align		4
.L_31:
        /*00ac*/ 	.byte	0x03, 0x19
        /*00ae*/ 	.short	0x003c


	//----- nvinfo : EIATTR_PARAM_CBANK
	.align		4
        /*00b0*/ 	.byte	0x04, 0x0a
        /*00b2*/ 	.short	(.L_33 - .L_32)
	.align		4
.L_32:
        /*00b4*/ 	.word	index@(.nv.constant0.triton_poi_fused__native_batch_norm_legit_no_training_convolution_hardtanh_17)
        /*00b8*/ 	.short	0x0210
        /*00ba*/ 	.short	0x003c


	//----- nvinfo : EIATTR_SW_WAR
	.align		4
.L_33:
        /*00bc*/ 	.byte	0x04, 0x36
        /*00be*/ 	.short	(.L_35 - .L_34)
.L_34:
        /*00c0*/ 	.word	0x00000008
.L_35:


//--------------------- .nv.callgraph             --------------------------
	.section	.nv.callgraph,"",@"SHT_CUDA_CALLGRAPH"
	.align	4
	.sectionentsize	8
	.align		4
        /*0000*/ 	.word	0x00000000
	.align		4
        /*0004*/ 	.word	0xffffffff
	.align		4
        /*0008*/ 	.word	0x00000000
	.align		4
        /*000c*/ 	.word	0xfffffffe
	.align		4
        /*0010*/ 	.word	0x00000000
	.align		4
        /*0014*/ 	.word	0xfffffffd
	.align		4
        /*0018*/ 	.word	0x00000000
	.align		4
        /*001c*/ 	.word	0xfffffffc


//--------------------- .nv.constant4             --------------------------
	.section	.nv.constant4,"a",@progbits
	.align	8
	.align		8
.nv.constant4:
        /*0000*/ 	.dword	_$_str
	.align		8
        /*0008*/ 	.dword	_$_str_$_2


//--------------------- .text.triton_poi_fused__native_batch_norm_legit_no_training_convolution_hardtanh_17 --------------------------
	.section	.text.triton_poi_fused__native_batch_norm_legit_no_training_convolution_hardtanh_17,"ax",@progbits
	.align	128
        .global         triton_poi_fused__native_batch_norm_legit_no_training_convolution_hardtanh_17
        .type           triton_poi_fused__native_batch_norm_legit_no_training_convolution_hardtanh_17,@function
        .size           triton_poi_fused__native_batch_norm_legit_no_training_convolution_hardtanh_17,(.L_x_1 - triton_poi_fused__native_batch_norm_legit_no_training_convolution_hardtanh_17)
        .other          triton_poi_fused__native_batch_norm_legit_no_training_convolution_hardtanh_17,@"STO_CUDA_ENTRY STV_DEFAULT"
triton_poi_fused__native_batch_norm_legit_no_training_convolution_hardtanh_17:
.text.triton_poi_fused__native_batch_norm_legit_no_training_convolution_hardtanh_17:
[----:B------:R-:W0:Y:S01]  /*0000*/  LDC R1, c[0x0][0x28] ;  /* 0x00000a00ff017b82 */ /* 0x000e220000000800 */
[----:B------:R-:W1:Y:S07]  /*0010*/  S2R R0, SR_TID.X ;  /* 0x0000000000007919 */ /* 0x000e6e0000002100 */
[----:B------:R-:W2:Y:S01]  /*0020*/  LDC.64 R12, c[0x0][0x228] ;  /* 0x00008a00ff0c7b82 */ /* 0x000ea20000000a00 */
[----:B------:R-:W-:Y:S01]  /*0030*/  ULDC.64 UR4, c[0x0][0x208] ;  /* 0x0000820000047ab9 */ /* 0x000fe20000000a00 */
[----:B------:R-:W3:Y:S06]  /*0040*/  S2R R3, SR_CTAID.X ;  /* 0x0000000000037919 */ /* 0x000eec0000002500 */
[----:B------:R-:W4:Y:S08]  /*0050*/  LDC.64 R10, c[0x0][0x218] ;  /* 0x00008600ff0a7b82 */ /* 0x000f300000000a00 */
[----:B------:R-:W5:Y:S08]  /*0060*/  LDC.64 R6, c[0x0][0x210] ;  /* 0x00008400ff067b82 */ /* 0x000f700000000a00 */
[----:B------:R-:W5:Y:S01]  /*0070*/  LDC.64 R14, c[0x0][0x220] ;  /* 0x00008800ff0e7b82 */ /* 0x000f620000000a00 */
[----:B-1----:R-:W-:-:S07]  /*0080*/  LOP3.LUT R0, R0, 0x7f, RZ, 0xc0, !PT ;  /* 0x0000007f00007812 */ /* 0x002fce00078ec0ff */
[----:B------:R-:W1:Y:S01]  /*0090*/  LDC.64 R16, c[0x0][0x230] ;  /* 0x00008c00ff107b82 */ /* 0x000e620000000a00 */
[----:B---3--:R-:W-:-:S04]  /*00a0*/  LEA R0, R3, R0, 0x7 ;  /* 0x0000000003007211 */ /* 0x008fc800078e38ff */
[C---:B------:R-:W-:Y:S01]  /*00b0*/  ISETP.GE.AND P0, PT, R0.reuse, 0x6400, PT ;  /* 0x000064000000780c */ /* 0x040fe20003f06270 */
[----:B------:R-:W-:Y:S02]  /*00c0*/  IMAD.HI R2, R0, 0x51eb851f, RZ ;  /* 0x51eb851f00027827 */ /* 0x000fe400078e02ff */
[----:B------:R-:W3:Y:S03]  /*00d0*/  LDC.64 R4, c[0x0][0x238] ;  /* 0x00008e00ff047b82 */ /* 0x000ee60000000a00 */
[----:B------:R-:W-:-:S04]  /*00e0*/  SHF.R.U32.HI R3, RZ, 0x1f, R2 ;  /* 0x0000001fff037819 */ /* 0x000fc80000011602 */
[----:B------:R-:W-:-:S05]  /*00f0*/  LEA.HI.SX32 R3, R2, R3, 0x1d ;  /* 0x0000000302037211 */ /* 0x000fca00078feaff */
[----:B------:R-:W-:Y:S01]  /*0100*/  IMAD R19, R3, -0x19, R0 ;  /* 0xffffffe703137824 */ /* 0x000fe200078e0200 */
[----:B------:R-:W-:-:S03]  /*0110*/  CS2R R2, SRZ ;  /* 0x0000000000027805 */ /* 0x000fc6000001ff00 */
[----:B--2---:R-:W-:-:S05]  /*0120*/  IMAD.WIDE R12, R19, 0x4, R12 ;  /* 0x00000004130c7825 */ /* 0x004fca00078e020c */
[----:B------:R2:W3:Y:S01]  /*0130*/  @!P0 LDG.E.EL R2, desc[UR4][R12.64] ;  /* 0x000000040c028981 */ /* 0x0004e2000c2e1900 */
[----:B------:R-:W-:Y:S01]  /*0140*/  CS2R R8, SRZ ;  /* 0x0000000000087805 */ /* 0x000fe2000001ff00 */
[----:B----4-:R-:W-:-:S04]  /*0150*/  IMAD.WIDE R10, R19, 0x4, R10 ;  /* 0x00000004130a7825 */ /* 0x010fc800078e020a */
[----:B-----5:R-:W-:Y:S01]  /*0160*/  IMAD.WIDE R6, R0, 0x4, R6 ;  /* 0x0000000400067825 */ /* 0x020fe200078e0206 */
[----:B------:R4:W5:Y:S03]  /*0170*/  @!P0 LDG.E.EL R3, desc[UR4][R10.64] ;  /* 0x000000040a038981 */ /* 0x000966000c2e1900 */
[C---:B0-2---:R-:W-:Y:S01]  /*0180*/  IMAD.WIDE R12, R19.reuse, 0x4, R14 ;  /* 0x00000004130c7825 */ /* 0x045fe200078e020e */
[----:B------:R-:W5:Y:S03]  /*0190*/  @!P0 LDG.E R8, desc[UR4][R6.64] ;  /* 0x0000000406088981 */ /* 0x000f66000c1e1900 */
[----:B-1----:R-:W-:Y:S01]  /*01a0*/  IMAD.WIDE R14, R19, 0x4, R16 ;  /* 0x00000004130e7825 */ /* 0x002fe200078e0210 */
[----:B------:R-:W2:Y:S01]  /*01b0*/  @!P0 LDG.E.EL R9, desc[UR4][R12.64] ;  /* 0x000000040c098981 */ /* 0x000ea2000c2e1900 */
[----:B------:R-:W-:-:S02]  /*01c0*/  CS2R R16, SRZ ;  /* 0x0000000000107805 */ /* 0x000fc4000001ff00 */
[----:B---3--:R-:W-:-:S04]  /*01d0*/  IMAD.WIDE R4, R19, 0x4, R4 ;  /* 0x0000000413047825 */ /* 0x008fc800078e0204 */
[----:B------:R-:W3:Y:S04]  /*01e0*/  @!P0 LDG.E.EL R16, desc[UR4][R14.64] ;  /* 0x000000040e108981 */ /* 0x000ee8000c2e1900 */
[----:B------:R0:W3:Y:S01]  /*01f0*/  @!P0 LDG.E.EL R17, desc[UR4][R4.64] ;  /* 0x0000000404118981 */ /* 0x0000e2000c2e1900 */
[----:B----4-:R-:W-:Y:S01]  /*0200*/  HFMA2.MMA R11, -RZ, RZ, 1.625, 0 ;  /* 0x3e800000ff0b7435 */ /* 0x010fe200000001ff */
[----:B------:R-:W-:-:S04]  /*0210*/  FADD R2, R2, 9.9999997473787516356e-06 ;  /* 0x3727c5ac02027421 */ /* 0x000fc80000000000 */
[----:B------:R-:W1:Y:S02]  /*0220*/  MUFU.SQRT R18, R2 ;  /* 0x0000000200127308 */ /* 0x000e640000002000 */
[C---:B-1----:R-:W-:Y:S02]  /*0230*/  FSETP.GT.AND P1, PT, R18.reuse, 8.50705917302346158658e+37, PT ;  /* 0x7e8000001200780b */ /* 0x042fe40003f24000 */
[----:B------:R-:W-:-:S11]  /*0240*/  FSETP.GEU.AND P2, PT, R18, 1.175494350822287508e-38, PT ;  /* 0x008000001200780b */ /* 0x000fd60003f4e000 */
[----:B------:R-:W-:-:S04]  /*0250*/  @P1 FMUL R18, R18, 0.25 ;  /* 0x3e80000012121820 */ /* 0x000fc80000400000 */
[----:B------:R-:W-:-:S06]  /*0260*/  @!P2 FMUL R18, R18, 16777216 ;  /* 0x4b8000001212a820 */ /* 0x000fcc0000400000 */
[----:B------:R-:W0:Y:S01]  /*0270*/  MUFU.RCP R18, R18 ;  /* 0x0000001200127308 */ /* 0x000e220000001000 */
[----:B------:R-:W-:Y:S01]  /*0280*/  FSEL R11, R11, 1, P1 ;  /* 0x3f8000000b0b7808 */ /* 0x000fe20000800000 */
[----:B-----5:R-:W-:Y:S02]  /*0290*/  FADD R8, R3, R8 ;  /* 0x0000000803087221 */ /* 0x020fe40000000000 */
[----:B------:R-:W1:Y:S02]  /*02a0*/  LDC.64 R2, c[0x0][0x240] ;  /* 0x00009000ff027b82 */ /* 0x000e640000000a00 */
[----:B------:R-:W-:Y:S01]  /*02b0*/  @!P2 FMUL R11, R11, 16777216 ;  /* 0x4b8000000b0ba820 */ /* 0x000fe20000400000 */
[----:B--2---:R-:W-:-:S03]  /*02c0*/  FADD R9, R8, -R9 ;  /* 0x8000000908097221 */ /* 0x004fc60000000000 */
[----:B0-----:R-:W-:-:S04]  /*02d0*/  FMUL R4, R18, R11 ;  /* 0x0000000b12047220 */ /* 0x001fc80000400000 */
[----:B------:R-:W-:-:S04]  /*02e0*/  FMUL R4, R9, R4 ;  /* 0x0000000409047220 */ /* 0x000fc80000400000 */
[----:B---3--:R-:W-:-:S05]  /*02f0*/  FFMA R4, R4, R16, R17 ;  /* 0x0000001004047223 */ /* 0x008fca0000000011 */
[----:B------:R-:W-:-:S04]  /*0300*/  FSETP.GTU.AND P1, PT, R4, RZ, PT ;  /* 0x000000ff0400720b */ /* 0x000fc80003f2c000 */
[----:B------:R-:W-:-:S04]  /*0310*/  FSEL R5, R4, RZ, P1 ;  /* 0x000000ff04057208 */ /* 0x000fc80000800000 */
[C---:B------:R-:W-:Y:S01]  /*0320*/  FSETP.GEU.AND P1, PT, R5.reuse, 6, PT ;  /* 0x40c000000500780b */ /* 0x040fe20003f2e000 */
[----:B------:R0:W-:Y:S01]  /*0330*/  @!P0 STG.E desc[UR4][R6.64], R8 ;  /* 0x0000000806008986 */ /* 0x0001e2000c101904 */
[----:B------:R-:W-:Y:S01]  /*0340*/  FSETP.NAN.AND P2, PT, R5, R5, PT ;  /* 0x000000050500720b */ /* 0x000fe20003f48000 */
[----:B-1----:R-:W-:-:S10]  /*0350*/  IMAD.WIDE R2, R0, 0x4, R2 ;  /* 0x0000000400027825 */ /* 0x002fd400078e0202 */
[----:B------:R-:W-:Y:S01]  /*0360*/  @P1 SEL R5, R5, 0x40c00000, P2 ;  /* 0x40c0000005051807 */ /* 0x000fe20001000000 */
[----:B0-----:R-:W-:Y:S06]  /*0370*/  @P0 EXIT ;  /* 0x000000000000094d */ /* 0x001fec0003800000 */
[----:B------:R-:W-:Y:S01]  /*0380*/  STG.E desc[UR4][R2.64], R5 ;  /* 0x0000000502007986 */ /* 0x000fe2000c101904 */
[----:B------:R-:W-:Y:S05]  /*0390*/  EXIT ;  /* 0x000000000000794d */ /* 0x000fea0003800000 */
.L_x_0:
[----:B------:R-:W-:-:S00]  /*03a0*/  BRA `(.L_x_0) ;  /* 0xfffffffc00fc7947 */ /* 0x000fc0000383ffff */
[----:B------:R-:W-:-:S00]  /*03b0*/  NOP ;  /* 0x0000000000007918 */ /* 0x000fc00000000000 */
        /* <DEDUP_REMOVED lines=12> */
.L_x_1:


//--------------------- .nv.global.init           --------------------------
	.section	.nv.global.init,"aw",@progbits
.nv.global.init:
	.type		_$_str,@object
	.size		_$_str,(_$_str_$_2 - _$_str)
_$_str:
        /*0000*/ 	.byte	0x5f, 0x5f, 0x43, 0x55, 0x44, 0x41, 0x5f, 0x46, 0x54, 0x5a, 0x00
	.type		_$_str_$_2,@object
	.size		_$_str_$_2,(.L_1 - _$_str_$_2)
_$_str_$_2:
        /*000b*/ 	.byte	0x5f, 0x5f, 0x43, 0x55, 0x44, 0x41, 0x5f, 0x50, 0x52, 0x45, 0x43, 0x5f, 0x53, 0x51, 0x52, 0x54
        /*001b*/ 	.byte	0x00
.L_1:


//--------------------- .nv.constant0.triton_poi_fused__native_batch_norm_legit_no_training_convolution_hardtanh_17 --------------------------
	.section	.nv.constant0.triton_poi_fused__native_batch_norm_legit_no_training_convolution_hardtanh_17,"a",@progbits
	.sectionflags	@""
	.align	4
.nv.constant0.triton_poi_fused__native_batch_norm_legit_no_training_convolution_hardtanh_17:
	.zero		588
